//
// Generated by NVIDIA NVVM Compiler
//
// Compiler Build ID: CL-36424714
// Cuda compilation tools, release 13.0, V13.0.88
// Based on NVVM 20.0.0
//

.version 9.0
.target sm_100
.address_size 64

	// .globl	_Z9myslaswp_15slaswp_params_t

.visible .entry _Z9myslaswp_15slaswp_params_t(
	.param .align 8 .b8 _Z9myslaswp_15slaswp_params_t_param_0[152]
)
{
	.reg .pred 	%p<3>;
	.reg .b16 	%rs<7>;
	.reg .b32 	%r<37>;
	.reg .b32 	%f<17>;
	.reg .b64 	%rd<40>;

	mov.b64 	%rd6, _Z9myslaswp_15slaswp_params_t_param_0;
	mov.u64 	%rd1, %rd6;
	mov.u32 	%r8, %tid.x;
	mov.u32 	%r9, %ntid.x;
	mov.u32 	%r10, %ctaid.x;
	shl.b32 	%r11, %r10, 8;
	shr.s32 	%r12, %r11, 8;
	mad.lo.s32 	%r1, %r12, %r9, %r8;
	ld.param.u32 	%r13, [_Z9myslaswp_15slaswp_params_t_param_0+8];
	setp.ge.u32 	%p1, %r1, %r13;
	@%p1 bra 	$L__BB0_3;
	ld.param.u32 	%r2, [%rd1+12];
	ld.param.u64 	%rd7, [%rd1];
	cvta.to.global.u64 	%rd8, %rd7;
	cvt.u64.u32 	%rd9, %r1;
	ld.param.u32 	%r15, [%rd1+16];
	mul.lo.s32 	%r16, %r15, %r2;
	cvt.s64.s32 	%rd10, %r16;
	add.s64 	%rd11, %rd10, %rd9;
	shl.b64 	%rd12, %rd11, 2;
	add.s64 	%rd2, %rd8, %rd12;
	shl.b32 	%r3, %r2, 3;
	add.s64 	%rd39, %rd1, 32;
	mov.b32 	%r35, 0;
	mul.wide.s32 	%rd17, %r2, 4;
	mov.u32 	%r36, %r35;
$L__BB0_2:
	ld.param.u32 	%r17, [%rd39+-12];
	{ .reg .b16 tmp; mov.b32 {tmp, %rs1}, %r17; }
	cvt.s32.s16 	%r18, %r17;
	mul.wide.s32 	%rd13, %r35, 4;
	add.s64 	%rd14, %rd2, %rd13;
	mul.lo.s32 	%r19, %r2, %r18;
	mul.wide.s32 	%rd15, %r19, 4;
	add.s64 	%rd16, %rd2, %rd15;
	ld.global.f32 	%f1, [%rd14];
	ld.global.f32 	%f2, [%rd16];
	st.global.f32 	[%rd14], %f2;
	st.global.f32 	[%rd16], %f1;
	cvt.s32.s16 	%r20, %rs1;
	add.s64 	%rd18, %rd14, %rd17;
	mul.lo.s32 	%r21, %r2, %r20;
	mul.wide.s32 	%rd19, %r21, 4;
	add.s64 	%rd20, %rd2, %rd19;
	ld.global.f32 	%f3, [%rd18];
	ld.global.f32 	%f4, [%rd20];
	st.global.f32 	[%rd18], %f4;
	st.global.f32 	[%rd20], %f3;
	ld.param.v4.u16 	{%rs2, %rs3, %rs4, %rs5}, [%rd39+-8];
	cvt.s32.s16 	%r22, %rs2;
	add.s64 	%rd21, %rd18, %rd17;
	mul.lo.s32 	%r23, %r2, %r22;
	mul.wide.s32 	%rd22, %r23, 4;
	add.s64 	%rd23, %rd2, %rd22;
	ld.global.f32 	%f5, [%rd21];
	ld.global.f32 	%f6, [%rd23];
	st.global.f32 	[%rd21], %f6;
	st.global.f32 	[%rd23], %f5;
	cvt.s32.s16 	%r24, %rs3;
	add.s64 	%rd24, %rd21, %rd17;
	mul.lo.s32 	%r25, %r2, %r24;
	mul.wide.s32 	%rd25, %r25, 4;
	add.s64 	%rd26, %rd2, %rd25;
	ld.global.f32 	%f7, [%rd24];
	ld.global.f32 	%f8, [%rd26];
	st.global.f32 	[%rd24], %f8;
	st.global.f32 	[%rd26], %f7;
	cvt.s32.s16 	%r26, %rs4;
	add.s64 	%rd27, %rd24, %rd17;
	mul.lo.s32 	%r27, %r2, %r26;
	mul.wide.s32 	%rd28, %r27, 4;
	add.s64 	%rd29, %rd2, %rd28;
	ld.global.f32 	%f9, [%rd27];
	ld.global.f32 	%f10, [%rd29];
	st.global.f32 	[%rd27], %f10;
	st.global.f32 	[%rd29], %f9;
	cvt.s32.s16 	%r28, %rs5;
	add.s64 	%rd30, %rd27, %rd17;
	mul.lo.s32 	%r29, %r2, %r28;
	mul.wide.s32 	%rd31, %r29, 4;
	add.s64 	%rd32, %rd2, %rd31;
	ld.global.f32 	%f11, [%rd30];
	ld.global.f32 	%f12, [%rd32];
	st.global.f32 	[%rd30], %f12;
	st.global.f32 	[%rd32], %f11;
	ld.param.u32 	%r30, [%rd39];
	{ .reg .b16 tmp; mov.b32 {tmp, %rs6}, %r30; }
	cvt.s32.s16 	%r31, %r30;
	add.s64 	%rd33, %rd30, %rd17;
	mul.lo.s32 	%r32, %r2, %r31;
	mul.wide.s32 	%rd34, %r32, 4;
	add.s64 	%rd35, %rd2, %rd34;
	ld.global.f32 	%f13, [%rd33];
	ld.global.f32 	%f14, [%rd35];
	st.global.f32 	[%rd33], %f14;
	st.global.f32 	[%rd35], %f13;
	cvt.s32.s16 	%r33, %rs6;
	add.s64 	%rd36, %rd33, %rd17;
	mul.lo.s32 	%r34, %r2, %r33;
	mul.wide.s32 	%rd37, %r34, 4;
	add.s64 	%rd38, %rd2, %rd37;
	ld.global.f32 	%f15, [%rd36];
	ld.global.f32 	%f16, [%rd38];
	st.global.f32 	[%rd36], %f16;
	st.global.f32 	[%rd38], %f15;
	add.s32 	%r36, %r36, 8;
	add.s32 	%r35, %r35, %r3;
	add.s64 	%rd39, %rd39, 16;
	setp.ne.s32 	%p2, %r36, 64;
	@%p2 bra 	$L__BB0_2;
$L__BB0_3:
	ret;

}


// ===== COMPILED SASS (sm_100) =====

	.target	sm_100

	.elftype	@"ET_EXEC"


//--------------------- .note.nv.tkinfo           --------------------------
	.section	.note.nv.tkinfo,"",@"SHT_NOTE"
	.sectionflags	@"SHF_NOTE_NV_TKINFO"
	.tkinfo
        /*0018*/ 	.word	0x00000002
        /*0030*/ 	.string	""
        /*0030*/ 	.string	"ptxas"
        /*0030*/ 	.string	"Cuda compilation tools, release 13.0, V13.0.88"
        /*0030*/ 	.string	"Build cuda_13.0.r13.0/compiler.36424714_0"
        /*0030*/ 	.string	"-arch sm_100 -m 64 "



//--------------------- .note.nv.cuinfo           --------------------------
	.section	.note.nv.cuinfo,"",@"SHT_NOTE"
	.sectionflags	@"SHF_NOTE_NV_CUINFO"
        /*0018*/ 	.short	0x0002
        /*001a*/ 	.short	0x0064
        /*001c*/ 	.short	0x0082
	.zero		2


//--------------------- .nv.info                  --------------------------
	.section	.nv.info,"",@"SHT_CUDA_INFO"
	.align	4


	//----- nvinfo : EIATTR_REGCOUNT
	.align		4
        /*0000*/ 	.byte	0x04, 0x2f
        /*0002*/ 	.short	(.L_1 - .L_0)
	.align		4
.L_0:
        /*0004*/ 	.word	index@(_Z9myslaswp_15slaswp_params_t)
        /*0008*/ 	.word	0x00000020


	//----- nvinfo : EIATTR_FRAME_SIZE
	.align		4
.L_1:
        /*000c*/ 	.byte	0x04, 0x11
        /*000e*/ 	.short	(.L_3 - .L_2)
	.align		4
.L_2:
        /*0010*/ 	.word	index@(_Z9myslaswp_15slaswp_params_t)
        /*0014*/ 	.word	0x00000000


	//----- nvinfo : EIATTR_MIN_STACK_SIZE
	.align		4
.L_3:
        /*0018*/ 	.byte	0x04, 0x12
        /*001a*/ 	.short	(.L_5 - .L_4)
	.align		4
.L_4:
        /*001c*/ 	.word	index@(_Z9myslaswp_15slaswp_params_t)
        /*0020*/ 	.word	0x00000000
.L_5:


//--------------------- .nv.compat                --------------------------
	.section	.nv.compat,"",@"SHT_CUDA_COMPAT_INFO"
	.align	4
        /*0000*/ 	.byte	0x02, 0x09, 0x00, 0x00, 0x02, 0x02, 0x01, 0x00, 0x02, 0x05, 0x05, 0x00, 0x03, 0x07, 0x01, 0x01
        /*0010*/ 	.byte	0x02, 0x03, 0x00, 0x00, 0x02, 0x06, 0x01, 0x00, 0x04, 0x0b, 0x08, 0x00, 0x09, 0x00, 0x00, 0x00
        /*0020*/ 	.byte	0x00, 0x00, 0x00, 0x00


//--------------------- .nv.info._Z9myslaswp_15slaswp_params_t --------------------------
	.section	.nv.info._Z9myslaswp_15slaswp_params_t,"",@"SHT_CUDA_INFO"
	.sectionflags	@""
	.align	4


	//----- nvinfo : EIATTR_CUDA_API_VERSION
	.align		4
        /*0000*/ 	.byte	0x04, 0x37
        /*0002*/ 	.short	(.L_7 - .L_6)
.L_6:
        /*0004*/ 	.word	0x00000082


	//----- nvinfo : EIATTR_KPARAM_INFO
	.align		4
.L_7:
        /*0008*/ 	.byte	0x04, 0x17
        /*000a*/ 	.short	(.L_9 - .L_8)
.L_8:
        /*000c*/ 	.word	0x00000000
        /*0010*/ 	.short	0x0000
        /*0012*/ 	.short	0x0000
        /*0014*/ 	.byte	0x00, 0xf0, 0x61, 0x02


	//----- nvinfo : EIATTR_SPARSE_MMA_MASK
	.align		4
.L_9:
        /*0018*/ 	.byte	0x03, 0x50
        /*001a*/ 	.short	0x0000


	//----- nvinfo : EIATTR_MAXREG_COUNT
	.align		4
        /*001c*/ 	.byte	0x03, 0x1b
        /*001e*/ 	.short	0x00ff


	//----- nvinfo : EIATTR_MERCURY_ISA_VERSION
	.align		4
        /*0020*/ 	.byte	0x03, 0x5f
        /*0022*/ 	.short	0x0101


	//----- nvinfo : EIATTR_VRC_CTA_INIT_COUNT
	.align		4
        /*0024*/ 	.byte	0x02, 0x4a
	.zero		1
	.zero		1


	//----- nvinfo : EIATTR_EXIT_INSTR_OFFSETS
	.align		4
        /*0028*/ 	.byte	0x04, 0x1c
        /*002a*/ 	.short	(.L_11 - .L_10)


	//   ....[0]....
.L_10:
        /*002c*/ 	.word	0x00000090


	//   ....[1]....
        /*0030*/ 	.word	0x00002680


	//----- nvinfo : EIATTR_CBANK_PARAM_SIZE
	.align		4
.L_11:
        /*0034*/ 	.byte	0x03, 0x19
        /*0036*/ 	.short	0x0098


	//----- nvinfo : EIATTR_PARAM_CBANK
	.align		4
        /*0038*/ 	.byte	0x04, 0x0a
        /*003a*/ 	.short	(.L_13 - .L_12)
	.align		4
.L_12:
        /*003c*/ 	.word	index@(.nv.constant0._Z9myslaswp_15slaswp_params_t)
        /*0040*/ 	.short	0x0380
        /*0042*/ 	.short	0x0098


	//----- nvinfo : EIATTR_SW_WAR
	.align		4
.L_13:
        /*0044*/ 	.byte	0x04, 0x36
        /*0046*/ 	.short	(.L_15 - .L_14)
.L_14:
        /*0048*/ 	.word	0x00000008
.L_15:


//--------------------- .nv.callgraph             --------------------------
	.section	.nv.callgraph,"",@"SHT_CUDA_CALLGRAPH"
	.align	4
	.sectionentsize	8
	.align		4
        /*0000*/ 	.word	0x00000000
	.align		4
        /*0004*/ 	.word	0xffffffff
	.align		4
        /*0008*/ 	.word	0x00000000
	.align		4
        /*000c*/ 	.word	0xfffffffe
	.align		4
        /*0010*/ 	.word	0x00000000
	.align		4
        /*0014*/ 	.word	0xfffffffd
	.align		4
        /*0018*/ 	.word	0x00000000
	.align		4
        /*001c*/ 	.word	0xfffffffc


//--------------------- .text._Z9myslaswp_15slaswp_params_t --------------------------
	.section	.text._Z9myslaswp_15slaswp_params_t,"ax",@progbits
	.align	128
        .global         _Z9myslaswp_15slaswp_params_t
        .type           _Z9myslaswp_15slaswp_params_t,@function
        .size           _Z9myslaswp_15slaswp_params_t,(.L_x_1 - _Z9myslaswp_15slaswp_params_t)
        .other          _Z9myslaswp_15slaswp_params_t,@"STO_CUDA_ENTRY STV_DEFAULT"
_Z9myslaswp_15slaswp_params_t:
.text._Z9myslaswp_15slaswp_params_t:
[----:B------:R-:W-:Y:S01]  /*0000*/  LDC R1, c[0x0][0x37c] ;  /* 0x0000df00ff017b82 */ /* 0x000fe20000000800 */
[----:B------:R-:W0:Y:S01]  /*0010*/  S2R R0, SR_CTAID.X ;  /* 0x0000000000007919 */ /* 0x000e220000002500 */
[----:B------:R-:W1:Y:S01]  /*0020*/  LDCU UR4, c[0x0][0x360] ;  /* 0x00006c00ff0477ac */ /* 0x000e620008000800 */
[----:B------:R-:W1:Y:S01]  /*0030*/  S2R R3, SR_TID.X ;  /* 0x0000000000037919 */ /* 0x000e620000002100 */
[----:B------:R-:W2:Y:S01]  /*0040*/  LDCU UR5, c[0x0][0x388] ;  /* 0x00007100ff0577ac */ /* 0x000ea20008000800 */
[----:B0-----:R-:W-:-:S04]  /*0050*/  SHF.L.U32 R0, R0, 0x8, RZ ;  /* 0x0000000800007819 */ /* 0x001fc800000006ff */
[----:B------:R-:W-:-:S05]  /*0060*/  SHF.R.S32.HI R0, RZ, 0x8, R0 ;  /* 0x00000008ff007819 */ /* 0x000fca0000011400 */
[----:B-1----:R-:W-:-:S05]  /*0070*/  IMAD R0, R0, UR4, R3 ;  /* 0x0000000400007c24 */ /* 0x002fca000f8e0203 */
[----:B--2---:R-:W-:-:S13]  /*0080*/  ISETP.GE.U32.AND P0, PT, R0, UR5, PT ;  /* 0x0000000500007c0c */ /* 0x004fda000bf06070 */
[----:B------:R-:W-:Y:S05]  /*0090*/  @P0 EXIT ;  /* 0x000000000000094d */ /* 0x000fea0003800000 */
[----:B------:R-:W0:Y:S01]  /*00a0*/  LDC R7, c[0x0][0x38c] ;  /* 0x0000e300ff077b82 */ /* 0x000e220000000800 */
[----:B------:R-:W0:Y:S01]  /*00b0*/  LDCU UR5, c[0x0][0x390] ;  /* 0x00007200ff0577ac */ /* 0x000e220008000800 */
[----:B------:R-:W1:Y:S01]  /*00c0*/  LDCU.U16 UR4, c[0x0][0x394] ;  /* 0x00007280ff0477ac */ /* 0x000e620008000400 */
[----:B------:R-:W2:Y:S01]  /*00d0*/  LDCU.64 UR8, c[0x0][0x380] ;  /* 0x00007000ff0877ac */ /* 0x000ea20008000a00 */
[----:B------:R-:W3:Y:S01]  /*00e0*/  LDCU.64 UR6, c[0x0][0x358] ;  /* 0x00006b00ff0677ac */ /* 0x000ee20008000a00 */
[----:B-1----:R-:W-:Y:S01]  /*00f0*/  UPRMT UR4, UR4, 0x9910, URZ ;  /* 0x0000991004047896 */ /* 0x002fe200080000ff */
[----:B0-----:R-:W-:-:S05]  /*0100*/  IMAD R3, R7, UR5, RZ ;  /* 0x0000000507037c24 */ /* 0x001fca000f8e02ff */
[----:B------:R-:W-:Y:S01]  /*0110*/  IADD3 R0, P0, PT, R0, R3, RZ ;  /* 0x0000000300007210 */ /* 0x000fe20007f1e0ff */
[----:B------:R-:W-:-:S03]  /*0120*/  IMAD R5, R7, UR4, RZ ;  /* 0x0000000407057c24 */ /* 0x000fc6000f8e02ff */
[----:B------:R-:W-:Y:S02]  /*0130*/  LEA.HI.X.SX32 R3, R3, RZ, 0x1, P0 ;  /* 0x000000ff03037211 */ /* 0x000fe400000f0eff */
[----:B--2---:R-:W-:-:S04]  /*0140*/  LEA R2, P0, R0, UR8, 0x2 ;  /* 0x0000000800027c11 */ /* 0x004fc8000f8010ff */
[----:B------:R-:W-:-:S03]  /*0150*/  LEA.HI.X R3, R0, UR9, R3, 0x2, P0 ;  /* 0x0000000900037c11 */ /* 0x000fc600080f1403 */
[--C-:B------:R-:W-:Y:S02]  /*0160*/  IMAD.WIDE R4, R5, 0x4, R2.reuse ;  /* 0x0000000405047825 */ /* 0x100fe400078e0202 */
[----:B---3--:R-:W2:Y:S04]  /*0170*/  LDG.E R17, desc[UR6][R2.64] ;  /* 0x0000000602117981 */ /* 0x008ea8000c1e1900 */
[----:B------:R-:W3:Y:S01]  /*0180*/  LDG.E R19, desc[UR6][R4.64] ;  /* 0x0000000604137981 */ /* 0x000ee2000c1e1900 */
[----:B------:R-:W0:Y:S01]  /*0190*/  LDCU.U16 UR4, c[0x0][0x396] ;  /* 0x000072c0ff0477ac */ /* 0x000e220008000400 */
[----:B------:R-:W-:Y:S01]  /*01a0*/  IMAD.WIDE R8, R7, 0x4, R2 ;  /* 0x0000000407087825 */ /* 0x000fe200078e0202 */
[----:B0-----:R-:W-:-:S06]  /*01b0*/  UPRMT UR4, UR4, 0x9910, URZ ;  /* 0x0000991004047896 */ /* 0x001fcc00080000ff */
[----:B------:R-:W-:-:S04]  /*01c0*/  IMAD R11, R7, UR4, RZ ;  /* 0x00000004070b7c24 */ /* 0x000fc8000f8e02ff */
[----:B------:R-:W-:Y:S01]  /*01d0*/  IMAD.WIDE R10, R11, 0x4, R2 ;  /* 0x000000040b0a7825 */ /* 0x000fe200078e0202 */
[----:B------:R-:W0:Y:S01]  /*01e0*/  LDCU.U16 UR4, c[0x0][0x398] ;  /* 0x00007300ff0477ac */ /* 0x000e220008000400 */
[----:B---3--:R1:W-:Y:S04]  /*01f0*/  STG.E desc[UR6][R2.64], R19 ;  /* 0x0000001302007986 */ /* 0x0083e8000c101906 */
[----:B--2---:R2:W-:Y:S04]  /*0200*/  STG.E desc[UR6][R4.64], R17 ;  /* 0x0000001104007986 */ /* 0x0045e8000c101906 */
[----:B------:R-:W3:Y:S04]  /*0210*/  LDG.E R23, desc[UR6][R10.64] ;  /* 0x000000060a177981 */ /* 0x000ee8000c1e1900 */
[----:B------:R-:W4:Y:S01]  /*0220*/  LDG.E R21, desc[UR6][R8.64] ;  /* 0x0000000608157981 */ /* 0x000f22000c1e1900 */
[----:B0-----:R-:W-:Y:S01]  /*0230*/  UPRMT UR4, UR4, 0x9910, URZ ;  /* 0x0000991004047896 */ /* 0x001fe200080000ff */
[----:B------:R-:W-:-:S05]  /*0240*/  IMAD.WIDE R12, R7, 0x4, R8 ;  /* 0x00000004070c7825 */ /* 0x000fca00078e0208 */
[----:B------:R-:W-:-:S04]  /*0250*/  IMAD R15, R7, UR4, RZ ;  /* 0x00000004070f7c24 */ /* 0x000fc8000f8e02ff */
[----:B------:R-:W-:Y:S01]  /*0260*/  IMAD.WIDE R14, R15, 0x4, R2 ;  /* 0x000000040f0e7825 */ /* 0x000fe200078e0202 */
[----:B------:R-:W0:Y:S01]  /*0270*/  LDCU.U16 UR4, c[0x0][0x39a] ;  /* 0x00007340ff0477ac */ /* 0x000e220008000400 */
[----:B---3--:R3:W-:Y:S04]  /*0280*/  STG.E desc[UR6][R8.64], R23 ;  /* 0x0000001708007986 */ /* 0x0087e8000c101906 */
[----:B----4-:R4:W-:Y:S04]  /*0290*/  STG.E desc[UR6][R10.64], R21 ;  /* 0x000000150a007986 */ /* 0x0109e8000c101906 */
[----:B------:R-:W5:Y:S04]  /*02a0*/  LDG.E R25, desc[UR6][R14.64] ;  /* 0x000000060e197981 */ /* 0x000f68000c1e1900 */
[----:B-1----:R-:W3:Y:S01]  /*02b0*/  LDG.E R19, desc[UR6][R12.64] ;  /* 0x000000060c137981 */ /* 0x002ee2000c1e1900 */
[----:B0-----:R-:W-:Y:S01]  /*02c0*/  UPRMT UR4, UR4, 0x9910, URZ ;  /* 0x0000991004047896 */ /* 0x001fe200080000ff */
[----:B--2---:R-:W-:-:S05]  /*02d0*/  IMAD.WIDE R4, R7, 0x4, R12 ;  /* 0x0000000407047825 */ /* 0x004fca00078e020c */
[----:B------:R-:W-:-:S04]  /*02e0*/  IMAD R17, R7, UR4, RZ ;  /* 0x0000000407117c24 */ /* 0x000fc8000f8e02ff */
[----:B------:R-:W-:Y:S01]  /*02f0*/  IMAD.WIDE R16, R17, 0x4, R2 ;  /* 0x0000000411107825 */ /* 0x000fe200078e0202 */
[----:B------:R-:W0:Y:S01]  /*0300*/  LDCU.U16 UR4, c[0x0][0x39c] ;  /* 0x00007380ff0477ac */ /* 0x000e220008000400 */
[----:B-----5:R1:W-:Y:S04]  /*0310*/  STG.E desc[UR6][R12.64], R25 ;  /* 0x000000190c007986 */ /* 0x0203e8000c101906 */
[----:B---3--:R-:W-:Y:S04]  /*0320*/  STG.E desc[UR6][R14.64], R19 ;  /* 0x000000130e007986 */ /* 0x008fe8000c101906 */
[----:B------:R-:W2:Y:S04]  /*0330*/  LDG.E R23, desc[UR6][R16.64] ;  /* 0x0000000610177981 */ /* 0x000ea8000c1e1900 */
[----:B----4-:R-:W3:Y:S01]  /*0340*/  LDG.E R21, desc[UR6][R4.64] ;  /* 0x0000000604157981 */ /* 0x010ee2000c1e1900 */
[----:B0-----:R-:W-:Y:S01]  /*0350*/  UPRMT UR4, UR4, 0x9910, URZ ;  /* 0x0000991004047896 */ /* 0x001fe200080000ff */
[----:B------:R-:W-:-:S05]  /*0360*/  IMAD.WIDE R8, R7, 0x4, R4 ;  /* 0x0000000407087825 */ /* 0x000fca00078e0204 */
[----:B------:R-:W-:-:S04]  /*0370*/  IMAD R11, R7, UR4, RZ ;  /* 0x00000004070b7c24 */ /* 0x000fc8000f8e02ff */
[----:B------:R-:W-:Y:S01]  /*0380*/  IMAD.WIDE R10, R11, 0x4, R2 ;  /* 0x000000040b0a7825 */ /* 0x000fe200078e0202 */
[----:B------:R-:W0:Y:S01]  /*0390*/  LDCU.U16 UR4, c[0x0][0x39e] ;  /* 0x000073c0ff0477ac */ /* 0x000e220008000400 */
[----:B--2---:R2:W-:Y:S04]  /*03a0*/  STG.E desc[UR6][R4.64], R23 ;  /* 0x0000001704007986 */ /* 0x0045e8000c101906 */
[----:B---3--:R3:W-:Y:S04]  /*03b0*/  STG.E desc[UR6][R16.64], R21 ;  /* 0x0000001510007986 */ /* 0x0087e8000c101906 */
[----:B------:R-:W4:Y:S04]  /*03c0*/  LDG.E R27, desc[UR6][R10.64] ;  /* 0x000000060a1b7981 */ /* 0x000f28000c1e1900 */
[----:B-1----:R-:W5:Y:S01]  /*03d0*/  LDG.E R25, desc[UR6][R8.64] ;  /* 0x0000000608197981 */ /* 0x002f62000c1e1900 */
[----:B0-----:R-:W-:Y:S01]  /*03e0*/  UPRMT UR4, UR4, 0x9910, URZ ;  /* 0x0000991004047896 */ /* 0x001fe200080000ff */
[C---:B------:R-:W-:Y:S01]  /*03f0*/  IMAD.WIDE R12, R7.reuse, 0x4, R8 ;  /* 0x00000004070c7825 */ /* 0x040fe200078e0208 */
[----:B--2---:R-:W0:Y:S04]  /*0400*/  LDC R4, c[0x0][0x38c] ;  /* 0x0000e300ff047b82 */ /* 0x004e280000000800 */
[----:B------:R-:W-:-:S04]  /*0410*/  IMAD R15, R7, UR4, RZ ;  /* 0x00000004070f7c24 */ /* 0x000fc8000f8e02ff */
[----:B------:R-:W-:Y:S01]  /*0420*/  IMAD.WIDE R14, R15, 0x4, R2 ;  /* 0x000000040f0e7825 */ /* 0x000fe200078e0202 */
[----:B------:R-:W1:Y:S01]  /*0430*/  LDCU.U16 UR4, c[0x0][0x3a0] ;  /* 0x00007400ff0477ac */ /* 0x000e620008000400 */
[----:B----4-:R-:W-:Y:S04]  /*0440*/  STG.E desc[UR6][R8.64], R27 ;  /* 0x0000001b08007986 */ /* 0x010fe8000c101906 */
[----:B-----5:R2:W-:Y:S04]  /*0450*/  STG.E desc[UR6][R10.64], R25 ;  /* 0x000000190a007986 */ /* 0x0205e8000c101906 */
[----:B---3--:R-:W3:Y:S04]  /*0460*/  LDG.E R21, desc[UR6][R14.64] ;  /* 0x000000060e157981 */ /* 0x008ee8000c1e1900 */
[----:B------:R-:W4:Y:S01]  /*0470*/  LDG.E R5, desc[UR6][R12.64] ;  /* 0x000000060c057981 */ /* 0x000f22000c1e1900 */
[----:B-1----:R-:W-:Y:S01]  /*0480*/  UPRMT UR4, UR4, 0x9910, URZ ;  /* 0x0000991004047896 */ /* 0x002fe200080000ff */
[----:B------:R-:W-:-:S05]  /*0490*/  IMAD.WIDE R16, R7, 0x4, R12 ;  /* 0x0000000407107825 */ /* 0x000fca00078e020c */
[----:B------:R-:W-:-:S04]  /*04a0*/  IMAD R19, R7, UR4, RZ ;  /* 0x0000000407137c24 */ /* 0x000fc8000f8e02ff */
[----:B------:R-:W-:Y:S01]  /*04b0*/  IMAD.WIDE R18, R19, 0x4, R2 ;  /* 0x0000000413127825 */ /* 0x000fe200078e0202 */
[----:B------:R-:W1:Y:S01]  /*04c0*/  LDCU.U16 UR4, c[0x0][0x3a2] ;  /* 0x00007440ff0477ac */ /* 0x000e620008000400 */
[----:B---3--:R3:W-:Y:S04]  /*04d0*/  STG.E desc[UR6][R12.64], R21 ;  /* 0x000000150c007986 */ /* 0x0087e8000c101906 */
[----:B----4-:R4:W-:Y:S04]  /*04e0*/  STG.E desc[UR6][R14.64], R5 ;  /* 0x000000050e007986 */ /* 0x0109e8000c101906 */
[----:B--2---:R-:W2:Y:S04]  /*04f0*/  LDG.E R25, desc[UR6][R18.64] ;  /* 0x0000000612197981 */ /* 0x004ea8000c1e1900 */
[----:B------:R-:W5:Y:S01]  /*0500*/  LDG.E R23, desc[UR6][R16.64] ;  /* 0x0000000610177981 */ /* 0x000f62000c1e1900 */
[----:B-1----:R-:W-:Y:S01]  /*0510*/  UPRMT UR4, UR4, 0x9910, URZ ;  /* 0x0000991004047896 */ /* 0x002fe200080000ff */
[----:B------:R-:W-:-:S05]  /*0520*/  IMAD.WIDE R8, R7, 0x4, R16 ;  /* 0x0000000407087825 */ /* 0x000fca00078e0210 */
[----:B------:R-:W-:-:S04]  /*0530*/  IMAD R11, R7, UR4, RZ ;  /* 0x00000004070b7c24 */ /* 0x000fc8000f8e02ff */
[----:B------:R-:W-:Y:S01]  /*0540*/  IMAD.WIDE R10, R11, 0x4, R2 ;  /* 0x000000040b0a7825 */ /* 0x000fe200078e0202 */
[----:B------:R-:W1:Y:S01]  /*0550*/  LDCU.U16 UR4, c[0x0][0x3a4] ;  /* 0x00007480ff0477ac */ /* 0x000e620008000400 */
[----:B--2---:R2:W-:Y:S04]  /*0560*/  STG.E desc[UR6][R16.64], R25 ;  /* 0x0000001910007986 */ /* 0x0045e8000c101906 */
[----:B-----5:R5:W-:Y:S04]  /*0570*/  STG.E desc[UR6][R18.64], R23 ;  /* 0x0000001712007986 */ /* 0x020be8000c101906 */
[----:B------:R-:W2:Y:S04]  /*0580*/  LDG.E R27, desc[UR6][R10.64] ;  /* 0x000000060a1b7981 */ /* 0x000ea8000c1e1900 */
[----:B---3--:R-:W3:Y:S01]  /*0590*/  LDG.E R21, desc[UR6][R8.64] ;  /* 0x0000000608157981 */ /* 0x008ee2000c1e1900 */
[----:B-1----:R-:W-:Y:S01]  /*05a0*/  UPRMT UR4, UR4, 0x9910, URZ ;  /* 0x0000991004047896 */ /* 0x002fe200080000ff */
[----:B----4-:R-:W-:-:S05]  /*05b0*/  SHF.L.U32 R5, R7, 0x3, RZ ;  /* 0x0000000307057819 */ /* 0x010fca00000006ff */
[----:B------:R-:W-:Y:S02]  /*05c0*/  IMAD R15, R7, UR4, RZ ;  /* 0x00000004070f7c24 */ /* 0x000fe4000f8e02ff */
[----:B------:R-:W-:-:S04]  /*05d0*/  IMAD.WIDE R12, R5, 0x4, R2 ;  /* 0x00000004050c7825 */ /* 0x000fc800078e0202 */
[----:B------:R-:W-:Y:S01]  /*05e0*/  IMAD.WIDE R14, R15, 0x4, R2 ;  /* 0x000000040f0e7825 */ /* 0x000fe200078e0202 */
[----:B------:R-:W1:Y:S01]  /*05f0*/  LDCU.U16 UR4, c[0x0][0x3a6] ;  /* 0x000074c0ff0477ac */ /* 0x000e620008000400 */
[----:B--2---:R2:W-:Y:S04]  /*0600*/  STG.E desc[UR6][R8.64], R27 ;  /* 0x0000001b08007986 */ /* 0x0045e8000c101906 */
[----:B---3--:R3:W-:Y:S04]  /*0610*/  STG.E desc[UR6][R10.64], R21 ;  /* 0x000000150a007986 */ /* 0x0087e8000c101906 */
[----:B------:R-:W4:Y:S04]  /*0620*/  LDG.E R25, desc[UR6][R14.64] ;  /* 0x000000060e197981 */ /* 0x000f28000c1e1900 */
[----:B-----5:R-:W5:Y:S01]  /*0630*/  LDG.E R23, desc[UR6][R12.64] ;  /* 0x000000060c177981 */ /* 0x020f62000c1e1900 */
[----:B-1----:R-:W-:Y:S01]  /*0640*/  UPRMT UR4, UR4, 0x9910, URZ ;  /* 0x0000991004047896 */ /* 0x002fe200080000ff */
[----:B------:R-:W-:-:S05]  /*0650*/  IMAD.WIDE R16, R7, 0x4, R12 ;  /* 0x0000000407107825 */ /* 0x000fca00078e020c */
[----:B------:R-:W-:-:S04]  /*0660*/  IMAD R19, R7, UR4, RZ ;  /* 0x0000000407137c24 */ /* 0x000fc8000f8e02ff */
[----:B------:R-:W-:Y:S01]  /*0670*/  IMAD.WIDE R18, R19, 0x4, R2 ;  /* 0x0000000413127825 */ /* 0x000fe200078e0202 */
[----:B------:R-:W1:Y:S01]  /*0680*/  LDCU.U16 UR4, c[0x0][0x3a8] ;  /* 0x00007500ff0477ac */ /* 0x000e620008000400 */
[----:B----4-:R4:W-:Y:S04]  /*0690*/  STG.E desc[UR6][R12.64], R25 ;  /* 0x000000190c007986 */ /* 0x0109e8000c101906 */
[----:B-----5:R5:W-:Y:S04]  /*06a0*/  STG.E desc[UR6][R14.64], R23 ;  /* 0x000000170e007986 */ /* 0x020be8000c101906 */
[----:B--2---:R-:W2:Y:S04]  /*06b0*/  LDG.E R27, desc[UR6][R18.64] ;  /* 0x00000006121b7981 */ /* 0x004ea8000c1e1900 */
[----:B---3--:R-:W3:Y:S01]  /*06c0*/  LDG.E R21, desc[UR6][R16.64] ;  /* 0x0000000610157981 */ /* 0x008ee2000c1e1900 */
[----:B-1----:R-:W-:Y:S01]  /*06d0*/  UPRMT UR4, UR4, 0x9910, URZ ;  /* 0x0000991004047896 */ /* 0x002fe200080000ff */
[----:B------:R-:W-:-:S05]  /*06e0*/  IMAD.WIDE R8, R7, 0x4, R16 ;  /* 0x0000000407087825 */ /* 0x000fca00078e0210 */
[----:B------:R-:W-:-:S04]  /*06f0*/  IMAD R11, R7, UR4, RZ ;  /* 0x00000004070b7c24 */ /* 0x000fc8000f8e02ff */
[----:B------:R-:W-:Y:S01]  /*0700*/  IMAD.WIDE R10, R11, 0x4, R2 ;  /* 0x000000040b0a7825 */ /* 0x000fe200078e0202 */
[----:B------:R-:W1:Y:S01]  /*0710*/  LDCU.U16 UR4, c[0x0][0x3aa] ;  /* 0x00007540ff0477ac */ /* 0x000e620008000400 */
[----:B--2---:R2:W-:Y:S04]  /*0720*/  STG.E desc[UR6][R16.64], R27 ;  /* 0x0000001b10007986 */ /* 0x0045e8000c101906 */
[----:B---3--:R3:W-:Y:S04]  /*0730*/  STG.E desc[UR6][R18.64], R21 ;  /* 0x0000001512007986 */ /* 0x0087e8000c101906 */
[----:B----4-:R-:W4:Y:S04]  /*0740*/  LDG.E R25, desc[UR6][R10.64] ;  /* 0x000000060a197981 */ /* 0x010f28000c1e1900 */
[----:B-----5:R-:W5:Y:S01]  /*0750*/  LDG.E R23, desc[UR6][R8.64] ;  /* 0x0000000608177981 */ /* 0x020f62000c1e1900 */
[----:B-1----:R-:W-:Y:S01]  /*0760*/  UPRMT UR4, UR4, 0x9910, URZ ;  /* 0x0000991004047896 */ /* 0x002fe200080000ff */
[----:B------:R-:W-:-:S05]  /*0770*/  IMAD.WIDE R12, R7, 0x4, R8 ;  /* 0x00000004070c7825 */ /* 0x000fca00078e0208 */
[----:B------:R-:W-:-:S04]  /*0780*/  IMAD R15, R7, UR4, RZ ;  /* 0x00000004070f7c24 */ /* 0x000fc8000f8e02ff */
[----:B------:R-:W-:Y:S01]  /*0790*/  IMAD.WIDE R14, R15, 0x4, R2 ;  /* 0x000000040f0e7825 */ /* 0x000fe200078e0202 */
[----:B------:R-:W1:Y:S01]  /*07a0*/  LDCU.U16 UR4, c[0x0][0x3ac] ;  /* 0x00007580ff0477ac */ /* 0x000e620008000400 */
[----:B----4-:R-:W-:Y:S04]  /*07b0*/  STG.E desc[UR6][R8.64], R25 ;  /* 0x0000001908007986 */ /* 0x010fe8000c101906 */
[----:B-----5:R4:W-:Y:S04]  /*07c0*/  STG.E desc[UR6][R10.64], R23 ;  /* 0x000000170a007986 */ /* 0x0209e8000c101906 */
[----:B------:R-:W5:Y:S04]  /*07d0*/  LDG.E R29, desc[UR6][R14.64] ;  /* 0x000000060e1d7981 */ /* 0x000f68000c1e1900 */
[----:B--2---:R-:W2:Y:S01]  /*07e0*/  LDG.E R27, desc[UR6][R12.64] ;  /* 0x000000060c1b7981 */ /* 0x004ea2000c1e1900 */
[----:B-1----:R-:W-:Y:S01]  /*07f0*/  UPRMT UR4, UR4, 0x9910, URZ ;  /* 0x0000991004047896 */ /* 0x002fe200080000ff */
[----:B------:R-:W-:-:S05]  /*0800*/  IMAD.WIDE R16, R7, 0x4, R12 ;  /* 0x0000000407107825 */ /* 0x000fca00078e020c */
[----:B---3--:R-:W-:-:S04]  /*0810*/  IMAD R19, R7, UR4, RZ ;  /* 0x0000000407137c24 */ /* 0x008fc8000f8e02ff */
[----:B------:R-:W-:Y:S01]  /*0820*/  IMAD.WIDE R18, R19, 0x4, R2 ;  /* 0x0000000413127825 */ /* 0x000fe200078e0202 */
[----:B------:R-:W1:Y:S01]  /*0830*/  LDCU.U16 UR4, c[0x0][0x3ae] ;  /* 0x000075c0ff0477ac */ /* 0x000e620008000400 */
[----:B-----5:R-:W-:Y:S04]  /*0840*/  STG.E desc[UR6][R12.64], R29 ;  /* 0x0000001d0c007986 */ /* 0x020fe8000c101906 */
[----:B--2---:R2:W-:Y:S04]  /*0850*/  STG.E desc[UR6][R14.64], R27 ;  /* 0x0000001b0e007986 */ /* 0x0045e8000c101906 */
[----:B----4-:R-:W3:Y:S04]  /*0860*/  LDG.E R11, desc[UR6][R18.64] ;  /* 0x00000006120b7981 */ /* 0x010ee8000c1e1900 */
[----:B------:R-:W4:Y:S01]  /*0870*/  LDG.E R9, desc[UR6][R16.64] ;  /* 0x0000000610097981 */ /* 0x000f22000c1e1900 */
[----:B-1----:R-:W-:Y:S01]  /*0880*/  UPRMT UR4, UR4, 0x9910, URZ ;  /* 0x0000991004047896 */ /* 0x002fe200080000ff */
[----:B------:R-:W-:-:S05]  /*0890*/  IMAD.WIDE R20, R7, 0x4, R16 ;  /* 0x0000000407147825 */ /* 0x000fca00078e0210 */
[----:B------:R-:W-:-:S04]  /*08a0*/  IMAD R23, R7, UR4, RZ ;  /* 0x0000000407177c24 */ /* 0x000fc8000f8e02ff */
[----:B------:R-:W-:Y:S01]  /*08b0*/  IMAD.WIDE R22, R23, 0x4, R2 ;  /* 0x0000000417167825 */ /* 0x000fe200078e0202 */
[----:B------:R-:W1:Y:S01]  /*08c0*/  LDCU.U16 UR4, c[0x0][0x3b0] ;  /* 0x00007600ff0477ac */ /* 0x000e620008000400 */
[----:B---3--:R-:W-:Y:S04]  /*08d0*/  STG.E desc[UR6][R16.64], R11 ;  /* 0x0000000b10007986 */ /* 0x008fe8000c101906 */
[----:B----4-:R3:W-:Y:S04]  /*08e0*/  STG.E desc[UR6][R18.64], R9 ;  /* 0x0000000912007986 */ /* 0x0107e8000c101906 */
[----:B--2---:R-:W2:Y:S04]  /*08f0*/  LDG.E R15, desc[UR6][R22.64] ;  /* 0x00000006160f7981 */ /* 0x004ea8000c1e1900 */
[----:B------:R-:W4:Y:S01]  /*0900*/  LDG.E R13, desc[UR6][R20.64] ;  /* 0x00000006140d7981 */ /* 0x000f22000c1e1900 */
[----:B-1----:R-:W-:Y:S01]  /*0910*/  UPRMT UR4, UR4, 0x9910, URZ ;  /* 0x0000991004047896 */ /* 0x002fe200080000ff */
[----:B------:R-:W-:-:S05]  /*0920*/  IMAD.WIDE R24, R7, 0x4, R20 ;  /* 0x0000000407187825 */ /* 0x000fca00078e0214 */
[----:B------:R-:W-:-:S04]  /*0930*/  IMAD R27, R7, UR4, RZ ;  /* 0x00000004071b7c24 */ /* 0x000fc8000f8e02ff */
[----:B------:R-:W-:Y:S01]  /*0940*/  IMAD.WIDE R26, R27, 0x4, R2 ;  /* 0x000000041b1a7825 */ /* 0x000fe200078e0202 */
[----:B------:R-:W1:Y:S01]  /*0950*/  LDCU.U16 UR4, c[0x0][0x3b2] ;  /* 0x00007640ff0477ac */ /* 0x000e620008000400 */
[----:B--2---:R-:W-:Y:S04]  /*0960*/  STG.E desc[UR6][R20.64], R15 ;  /* 0x0000000f14007986 */ /* 0x004fe8000c101906 */
[----:B----4-:R2:W-:Y:S04]  /*0970*/  STG.E desc[UR6][R22.64], R13 ;  /* 0x0000000d16007986 */ /* 0x0105e8000c101906 */
[----:B---3--:R-:W3:Y:S04]  /*0980*/  LDG.E R19, desc[UR6][R26.64] ;  /* 0x000000061a137981 */ /* 0x008ee8000c1e1900 */
        /* <DEDUP_REMOVED lines=11> */
[----:B------:R-:W-:-:S05]  /*0a40*/  IADD3 R0, PT, PT, R5, R5, RZ ;  /* 0x0000000505007210 */ /* 0x000fca0007ffe0ff */
[----:B------:R-:W-:Y:S02]  /*0a50*/  IMAD R15, R7, UR4, RZ ;  /* 0x00000004070f7c24 */ /* 0x000fe4000f8e02ff */
[----:B------:R-:W-:-:S04]  /*0a60*/  IMAD.WIDE R12, R0, 0x4, R2 ;  /* 0x00000004000c7825 */ /* 0x000fc800078e0202 */
[----:B------:R-:W-:Y:S01]  /*0a70*/  IMAD.WIDE R14, R15, 0x4, R2 ;  /* 0x000000040f0e7825 */ /* 0x000fe200078e0202 */
[----:B------:R-:W1:Y:S01]  /*0a80*/  LDCU.U16 UR4, c[0x0][0x3b6] ;  /* 0x000076c0ff0477ac */ /* 0x000e620008000400 */
[----:B--2---:R2:W-:Y:S04]  /*0a90*/  STG.E desc[UR6][R8.64], R23 ;  /* 0x0000001708007986 */ /* 0x0045e8000c101906 */
[----:B----4-:R4:W-:Y:S04]  /*0aa0*/  STG.E desc[UR6][R10.64], R21 ;  /* 0x000000150a007986 */ /* 0x0109e8000c101906 */
[----:B---3--:R-:W3:Y:S04]  /*0ab0*/  LDG.E R27, desc[UR6][R14.64] ;  /* 0x000000060e1b7981 */ /* 0x008ee8000c1e1900 */
[----:B------:R-:W5:Y:S01]  /*0ac0*/  LDG.E R25, desc[UR6][R12.64] ;  /* 0x000000060c197981 */ /* 0x000f62000c1e1900 */
[----:B-1----:R-:W-:Y:S01]  /*0ad0*/  UPRMT UR4, UR4, 0x9910, URZ ;  /* 0x0000991004047896 */ /* 0x002fe200080000ff */
[----:B------:R-:W-:-:S05]  /*0ae0*/  IMAD.WIDE R16, R7, 0x4, R12 ;  /* 0x0000000407107825 */ /* 0x000fca00078e020c */
[----:B------:R-:W-:-:S04]  /*0af0*/  IMAD R19, R7, UR4, RZ ;  /* 0x0000000407137c24 */ /* 0x000fc8000f8e02ff */
[----:B------:R-:W-:Y:S01]  /*0b00*/  IMAD.WIDE R18, R19, 0x4, R2 ;  /* 0x0000000413127825 */ /* 0x000fe200078e0202 */
[----:B------:R-:W1:Y:S01]  /*0b10*/  LDCU.U16 UR4, c[0x0][0x3b8] ;  /* 0x00007700ff0477ac */ /* 0x000e620008000400 */
[----:B---3--:R3:W-:Y:S04]  /*0b20*/  STG.E desc[UR6][R12.64], R27 ;  /* 0x0000001b0c007986 */ /* 0x0087e8000c101906 */
[----:B-----5:R5:W-:Y:S04]  /*0b30*/  STG.E desc[UR6][R14.64], R25 ;  /* 0x000000190e007986 */ /* 0x020be8000c101906 */
[----:B--2---:R-:W2:Y:S04]  /*0b40*/  LDG.E R23, desc[UR6][R18.64] ;  /* 0x0000000612177981 */ /* 0x004ea8000c1e1900 */
[----:B----4-:R-:W4:Y:S01]  /*0b50*/  LDG.E R21, desc[UR6][R16.64] ;  /* 0x0000000610157981 */ /* 0x010f22000c1e1900 */
[----:B-1----:R-:W-:Y:S01]  /*0b60*/  UPRMT UR4, UR4, 0x9910, URZ ;  /* 0x0000991004047896 */ /* 0x002fe200080000ff */
[----:B------:R-:W-:-:S05]  /*0b70*/  IMAD.WIDE R8, R7, 0x4, R16 ;  /* 0x0000000407087825 */ /* 0x000fca00078e0210 */
[----:B------:R-:W-:-:S04]  /*0b80*/  IMAD R11, R7, UR4, RZ ;  /* 0x00000004070b7c24 */ /* 0x000fc8000f8e02ff */
[----:B------:R-:W-:Y:S01]  /*0b90*/  IMAD.WIDE R10, R11, 0x4, R2 ;  /* 0x000000040b0a7825 */ /* 0x000fe200078e0202 */
[----:B------:R-:W1:Y:S01]  /*0ba0*/  LDCU.U16 UR4, c[0x0][0x3ba] ;  /* 0x00007740ff0477ac */ /* 0x000e620008000400 */
[----:B--2---:R2:W-:Y:S04]  /*0bb0*/  STG.E desc[UR6][R16.64], R23 ;  /* 0x0000001710007986 */ /* 0x0045e8000c101906 */
[----:B----4-:R4:W-:Y:S04]  /*0bc0*/  STG.E desc[UR6][R18.64], R21 ;  /* 0x0000001512007986 */ /* 0x0109e8000c101906 */
[----:B---3--:R-:W3:Y:S04]  /*0bd0*/  LDG.E R27, desc[UR6][R10.64] ;  /* 0x000000060a1b7981 */ /* 0x008ee8000c1e1900 */
[----:B-----5:R-:W5:Y:S01]  /*0be0*/  LDG.E R25, desc[UR6][R8.64] ;  /* 0x0000000608197981 */ /* 0x020f62000c1e1900 */
        /* <DEDUP_REMOVED lines=315> */
[----:B---3--:R-:W-:Y:S04]  /*1fa0*/  STG.E desc[UR6][R12.64], R27 ;  /* 0x0000001b0c007986 */ /* 0x008fe8000c101906 */
        /* <DEDUP_REMOVED lines=11> */
[----:B------:R-:W5:Y:S01]  /*2060*/  LDG.E R25, desc[UR6][R8.64] ;  /* 0x0000000608197981 */ /* 0x000f62000c1e1900 */
[----:B-1----:R-:W-:-:S06]  /*2070*/  UPRMT UR4, UR4, 0x9910, URZ ;  /* 0x0000991004047896 */ /* 0x002fcc00080000ff */
[C---:B------:R-:W-:Y:S02]  /*2080*/  IMAD R13, R7.reuse, UR4, RZ ;  /* 0x00000004070d7c24 */ /* 0x040fe4000f8e02ff */
[----:B------:R-:W-:-:S03]  /*2090*/  IMAD.WIDE R6, R7, 0x4, R8 ;  /* 0x0000000407067825 */ /* 0x000fc600078e0208 */
[----:B------:R-:W1:Y:S01]  /*20a0*/  LDCU.U16 UR4, c[0x0][0x404] ;  /* 0x00008080ff0477ac */ /* 0x000e620008000400 */
[----:B------:R-:W-:Y:S01]  /*20b0*/  IMAD.WIDE R12, R13, 0x4, R2 ;  /* 0x000000040d0c7825 */ /* 0x000fe200078e0202 */
[----:B---3--:R3:W-:Y:S04]  /*20c0*/  STG.E desc[UR6][R8.64], R15 ;  /* 0x0000000f08007986 */ /* 0x0087e8000c101906 */
[----:B-----5:R5:W-:Y:S04]  /*20d0*/  STG.E desc[UR6][R10.64], R25 ;  /* 0x000000190a007986 */ /* 0x020be8000c101906 */
[----:B--2---:R-:W2:Y:S04]  /*20e0*/  LDG.E R23, desc[UR6][R12.64] ;  /* 0x000000060c177981 */ /* 0x004ea8000c1e1900 */
[----:B----4-:R-:W4:Y:S01]  /*20f0*/  LDG.E R21, desc[UR6][R6.64] ;  /* 0x0000000606157981 */ /* 0x010f22000c1e1900 */
[----:B-1----:R-:W-:Y:S01]  /*2100*/  UPRMT UR4, UR4, 0x9910, URZ ;  /* 0x0000991004047896 */ /* 0x002fe200080000ff */
[----:B------:R-:W-:Y:S01]  /*2110*/  IADD3 R17, PT, PT, R5, R0, RZ ;  /* 0x0000000005117210 */ /* 0x000fe20007ffe0ff */
[----:B---3--:R-:W1:Y:S04]  /*2120*/  LDC R9, c[0x0][0x38c] ;  /* 0x0000e300ff097b82 */ /* 0x008e680000000800 */
[----:B0-----:R-:W-:-:S02]  /*2130*/  IMAD R5, R4, UR4, RZ ;  /* 0x0000000404057c24 */ /* 0x001fc4000f8e02ff */
[--C-:B------:R-:W-:Y:S02]  /*2140*/  IMAD.WIDE R14, R17, 0x4, R2.reuse ;  /* 0x00000004110e7825 */ /* 0x100fe400078e0202 */
[----:B-----5:R-:W0:Y:S02]  /*2150*/  LDC R11, c[0x0][0x38c] ;  /* 0x0000e300ff0b7b82 */ /* 0x020e240000000800 */
[----:B------:R-:W-:Y:S01]  /*2160*/  IMAD.WIDE R4, R5, 0x4, R2 ;  /* 0x0000000405047825 */ /* 0x000fe200078e0202 */
[----:B------:R-:W3:Y:S01]  /*2170*/  LDCU.U16 UR4, c[0x0][0x406] ;  /* 0x000080c0ff0477ac */ /* 0x000ee20008000400 */
[----:B--2---:R2:W-:Y:S04]  /*2180*/  STG.E desc[UR6][R6.64], R23 ;  /* 0x0000001706007986 */ /* 0x0045e8000c101906 */
[----:B----4-:R4:W-:Y:S04]  /*2190*/  STG.E desc[UR6][R12.64], R21 ;  /* 0x000000150c007986 */ /* 0x0109e8000c101906 */
[----:B------:R-:W5:Y:S04]  /*21a0*/  LDG.E R19, desc[UR6][R4.64] ;  /* 0x0000000604137981 */ /* 0x000f68000c1e1900 */
[----:B------:R-:W5:Y:S01]  /*21b0*/  LDG.E R17, desc[UR6][R14.64] ;  /* 0x000000060e117981 */ /* 0x000f62000c1e1900 */
[----:B---3--:R-:W-:Y:S01]  /*21c0*/  UPRMT UR4, UR4, 0x9910, URZ ;  /* 0x0000991004047896 */ /* 0x008fe200080000ff */
[----:B0-----:R-:W-:Y:S01]  /*21d0*/  IMAD.WIDE R10, R11, 0x4, R14 ;  /* 0x000000040b0a7825 */ /* 0x001fe200078e020e */
[----:B--2---:R-:W0:Y:S04]  /*21e0*/  LDC R7, c[0x0][0x38c] ;  /* 0x0000e300ff077b82 */ /* 0x004e280000000800 */
[----:B-1----:R-:W-:-:S04]  /*21f0*/  IMAD R9, R9, UR4, RZ ;  /* 0x0000000409097c24 */ /* 0x002fc8000f8e02ff */
[----:B------:R-:W-:Y:S01]  /*2200*/  IMAD.WIDE R8, R9, 0x4, R2 ;  /* 0x0000000409087825 */ /* 0x000fe200078e0202 */
[----:B------:R-:W1:Y:S01]  /*2210*/  LDCU.U16 UR4, c[0x0][0x408] ;  /* 0x00008100ff0477ac */ /* 0x000e620008000400 */
[----:B----4-:R-:W2:Y:S01]  /*2220*/  LDC R13, c[0x0][0x38c] ;  /* 0x0000e300ff0d7b82 */ /* 0x010ea20000000800 */
[----:B-----5:R3:W-:Y:S04]  /*2230*/  STG.E desc[UR6][R14.64], R19 ;  /* 0x000000130e007986 */ /* 0x0207e8000c101906 */
[----:B------:R4:W-:Y:S04]  /*2240*/  STG.E desc[UR6][R4.64], R17 ;  /* 0x0000001104007986 */ /* 0x0009e8000c101906 */
[----:B------:R-:W5:Y:S04]  /*2250*/  LDG.E R23, desc[UR6][R8.64] ;  /* 0x0000000608177981 */ /* 0x000f68000c1e1900 */
[----:B------:R-:W5:Y:S01]  /*2260*/  LDG.E R21, desc[UR6][R10.64] ;  /* 0x000000060a157981 */ /* 0x000f62000c1e1900 */
[----:B-1----:R-:W-:Y:S01]  /*2270*/  UPRMT UR4, UR4, 0x9910, URZ ;  /* 0x0000991004047896 */ /* 0x002fe200080000ff */
[----:B--2---:R-:W-:Y:S01]  /*2280*/  IMAD.WIDE R12, R13, 0x4, R10 ;  /* 0x000000040d0c7825 */ /* 0x004fe200078e020a */
[----:B---3--:R-:W1:Y:S04]  /*2290*/  LDC R19, c[0x0][0x38c] ;  /* 0x0000e300ff137b82 */ /* 0x008e680000000800 */
[----:B0-----:R-:W-:-:S04]  /*22a0*/  IMAD R7, R7, UR4, RZ ;  /* 0x0000000407077c24 */ /* 0x001fc8000f8e02ff */
[----:B------:R-:W-:Y:S01]  /*22b0*/  IMAD.WIDE R6, R7, 0x4, R2 ;  /* 0x0000000407067825 */ /* 0x000fe200078e0202 */
[----:B------:R-:W0:Y:S01]  /*22c0*/  LDCU.U16 UR4, c[0x0][0x40a] ;  /* 0x00008140ff0477ac */ /* 0x000e220008000400 */
[----:B----4-:R-:W2:Y:S01]  /*22d0*/  LDC R5, c[0x0][0x38c] ;  /* 0x0000e300ff057b82 */ /* 0x010ea20000000800 */
[----:B-----5:R1:W-:Y:S04]  /*22e0*/  STG.E desc[UR6][R10.64], R23 ;  /* 0x000000170a007986 */ /* 0x0203e8000c101906 */
[----:B------:R3:W-:Y:S04]  /*22f0*/  STG.E desc[UR6][R8.64], R21 ;  /* 0x0000001508007986 */ /* 0x0007e8000c101906 */
[----:B------:R-:W4:Y:S04]  /*2300*/  LDG.E R17, desc[UR6][R6.64] ;  /* 0x0000000606117981 */ /* 0x000f28000c1e1900 */
[----:B------:R-:W5:Y:S01]  /*2310*/  LDG.E R15, desc[UR6][R12.64] ;  /* 0x000000060c0f7981 */ /* 0x000f62000c1e1900 */
[----:B0-----:R-:W-:Y:S01]  /*2320*/  UPRMT UR4, UR4, 0x9910, URZ ;  /* 0x0000991004047896 */ /* 0x001fe200080000ff */
[----:B-1----:R-:W-:Y:S01]  /*2330*/  IMAD.WIDE R10, R19, 0x4, R12 ;  /* 0x00000004130a7825 */ /* 0x002fe200078e020c */
[----:B------:R-:W0:Y:S04]  /*2340*/  LDC R23, c[0x0][0x38c] ;  /* 0x0000e300ff177b82 */ /* 0x000e280000000800 */
[----:B--2---:R-:W-:-:S04]  /*2350*/  IMAD R5, R5, UR4, RZ ;  /* 0x0000000405057c24 */ /* 0x004fc8000f8e02ff */
[----:B------:R-:W-:Y:S01]  /*2360*/  IMAD.WIDE R4, R5, 0x4, R2 ;  /* 0x0000000405047825 */ /* 0x000fe200078e0202 */
[----:B------:R-:W1:Y:S01]  /*2370*/  LDCU.U16 UR4, c[0x0][0x40c] ;  /* 0x00008180ff0477ac */ /* 0x000e620008000400 */
[----:B---3--:R-:W2:Y:S01]  /*2380*/  LDC R9, c[0x0][0x38c] ;  /* 0x0000e300ff097b82 */ /* 0x008ea20000000800 */
[----:B----4-:R0:W-:Y:S04]  /*2390*/  STG.E desc[UR6][R12.64], R17 ;  /* 0x000000110c007986 */ /* 0x0101e8000c101906 */
[----:B-----5:R3:W-:Y:S04]  /*23a0*/  STG.E desc[UR6][R6.64], R15 ;  /* 0x0000000f06007986 */ /* 0x0207e8000c101906 */
[----:B------:R-:W4:Y:S04]  /*23b0*/  LDG.E R21, desc[UR6][R4.64] ;  /* 0x0000000604157981 */ /* 0x000f28000c1e1900 */
[----:B------:R-:W5:Y:S01]  /*23c0*/  LDG.E R19, desc[UR6][R10.64] ;  /* 0x000000060a137981 */ /* 0x000f62000c1e1900 */
[----:B-1----:R-:W-:Y:S01]  /*23d0*/  UPRMT UR4, UR4, 0x9910, URZ ;  /* 0x0000991004047896 */ /* 0x002fe200080000ff */
[----:B0-----:R-:W-:Y:S01]  /*23e0*/  IMAD.WIDE R12, R23, 0x4, R10 ;  /* 0x00000004170c7825 */ /* 0x001fe200078e020a */
[----:B---3--:R-:W0:Y:S04]  /*23f0*/  LDC R7, c[0x0][0x38c] ;  /* 0x0000e300ff077b82 */ /* 0x008e280000000800 */
[----:B--2---:R-:W-:-:S04]  /*2400*/  IMAD R9, R9, UR4, RZ ;  /* 0x0000000409097c24 */ /* 0x004fc8000f8e02ff */
[----:B------:R-:W-:Y:S01]  /*2410*/  IMAD.WIDE R8, R9, 0x4, R2 ;  /* 0x0000000409087825 */ /* 0x000fe200078e0202 */
[----:B------:R-:W1:Y:S01]  /*2420*/  LDCU.U16 UR4, c[0x0][0x40e] ;  /* 0x000081c0ff0477ac */ /* 0x000e620008000400 */
[----:B------:R-:W2:Y:S01]  /*2430*/  LDC R23, c[0x0][0x38c] ;  /* 0x0000e300ff177b82 */ /* 0x000ea20000000800 */
[----:B----4-:R2:W-:Y:S04]  /*2440*/  STG.E desc[UR6][R10.64], R21 ;  /* 0x000000150a007986 */ /* 0x0105e8000c101906 */
[----:B-----5:R3:W-:Y:S04]  /*2450*/  STG.E desc[UR6][R4.64], R19 ;  /* 0x0000001304007986 */ /* 0x0207e8000c101906 */
[----:B------:R-:W4:Y:S04]  /*2460*/  LDG.E R17, desc[UR6][R8.64] ;  /* 0x0000000608117981 */ /* 0x000f28000c1e1900 */
[----:B------:R-:W5:Y:S01]  /*2470*/  LDG.E R15, desc[UR6][R12.64] ;  /* 0x000000060c0f7981 */ /* 0x000f62000c1e1900 */
[----:B-1----:R-:W-:Y:S01]  /*2480*/  UPRMT UR4, UR4, 0x9910, URZ ;  /* 0x0000991004047896 */ /* 0x002fe200080000ff */
[----:B--2---:R-:W-:Y:S01]  /*2490*/  IMAD.WIDE R10, R23, 0x4, R12 ;  /* 0x00000004170a7825 */ /* 0x004fe200078e020c */
[----:B---3--:R-:W1:Y:S04]  /*24a0*/  LDC R5, c[0x0][0x38c] ;  /* 0x0000e300ff057b82 */ /* 0x008e680000000800 */
[----:B0-----:R-:W-:-:S04]  /*24b0*/  IMAD R7, R7, UR4, RZ ;  /* 0x0000000407077c24 */ /* 0x001fc8000f8e02ff */
[----:B------:R-:W-:Y:S01]  /*24c0*/  IMAD.WIDE R6, R7, 0x4, R2 ;  /* 0x0000000407067825 */ /* 0x000fe200078e0202 */
[----:B------:R-:W0:Y:S01]  /*24d0*/  LDCU.U16 UR4, c[0x0][0x410] ;  /* 0x00008200ff0477ac */ /* 0x000e220008000400 */
[----:B------:R-:W2:Y:S01]  /*24e0*/  LDC R23, c[0x0][0x38c] ;  /* 0x0000e300ff177b82 */ /* 0x000ea20000000800 */
[----:B----4-:R2:W-:Y:S04]  /*24f0*/  STG.E desc[UR6][R12.64], R17 ;  /* 0x000000110c007986 */ /* 0x0105e8000c101906 */
[----:B-----5:R3:W-:Y:S04]  /*2500*/  STG.E desc[UR6][R8.64], R15 ;  /* 0x0000000f08007986 */ /* 0x0207e8000c101906 */
[----:B------:R-:W4:Y:S04]  /*2510*/  LDG.E R21, desc[UR6][R6.64] ;  /* 0x0000000606157981 */ /* 0x000f28000c1e1900 */
[----:B------:R-:W5:Y:S01]  /*2520*/  LDG.E R19, desc[UR6][R10.64] ;  /* 0x000000060a137981 */ /* 0x000f62000c1e1900 */
[----:B0-----:R-:W-:Y:S01]  /*2530*/  UPRMT UR4, UR4, 0x9910, URZ ;  /* 0x0000991004047896 */ /* 0x001fe200080000ff */
[----:B--2---:R-:W-:Y:S01]  /*2540*/  IMAD.WIDE R12, R23, 0x4, R10 ;  /* 0x00000004170c7825 */ /* 0x004fe200078e020a */
[----:B---3--:R-:W0:Y:S04]  /*2550*/  LDC R9, c[0x0][0x38c] ;  /* 0x0000e300ff097b82 */ /* 0x008e280000000800 */
[----:B-1----:R-:W-:-:S04]  /*2560*/  IMAD R5, R5, UR4, RZ ;  /* 0x0000000405057c24 */ /* 0x002fc8000f8e02ff */
[----:B------:R-:W-:Y:S01]  /*2570*/  IMAD.WIDE R4, R5, 0x4, R2 ;  /* 0x0000000405047825 */ /* 0x000fe200078e0202 */
[----:B------:R-:W1:Y:S01]  /*2580*/  LDCU.U16 UR4, c[0x0][0x412] ;  /* 0x00008240ff0477ac */ /* 0x000e620008000400 */
[----:B------:R-:W2:Y:S01]  /*2590*/  LDC R23, c[0x0][0x38c] ;  /* 0x0000e300ff177b82 */ /* 0x000ea20000000800 */
[----:B----4-:R3:W-:Y:S04]  /*25a0*/  STG.E desc[UR6][R10.64], R21 ;  /* 0x000000150a007986 */ /* 0x0107e8000c101906 */
[----:B-----5:R4:W-:Y:S04]  /*25b0*/  STG.E desc[UR6][R6.64], R19 ;  /* 0x0000001306007986 */ /* 0x0209e8000c101906 */
[----:B------:R-:W5:Y:S04]  /*25c0*/  LDG.E R17, desc[UR6][R4.64] ;  /* 0x0000000604117981 */ /* 0x000f68000c1e1900 */
[----:B------:R-:W3:Y:S01]  /*25d0*/  LDG.E R15, desc[UR6][R12.64] ;  /* 0x000000060c0f7981 */ /* 0x000ee2000c1e1900 */
[----:B-1----:R-:W-:-:S06]  /*25e0*/  UPRMT UR4, UR4, 0x9910, URZ ;  /* 0x0000991004047896 */ /* 0x002fcc00080000ff */
[----:B0-----:R-:W-:-:S04]  /*25f0*/  IMAD R9, R9, UR4, RZ ;  /* 0x0000000409097c24 */ /* 0x001fc8000f8e02ff */
[----:B------:R-:W-:-:S04]  /*2600*/  IMAD.WIDE R8, R9, 0x4, R2 ;  /* 0x0000000409087825 */ /* 0x000fc800078e0202 */
[----:B--2---:R-:W-:Y:S01]  /*2610*/  IMAD.WIDE R2, R23, 0x4, R12 ;  /* 0x0000000417027825 */ /* 0x004fe200078e020c */
[----:B-----5:R-:W-:Y:S04]  /*2620*/  STG.E desc[UR6][R12.64], R17 ;  /* 0x000000110c007986 */ /* 0x020fe8000c101906 */
[----:B---3--:R-:W-:Y:S04]  /*2630*/  STG.E desc[UR6][R4.64], R15 ;  /* 0x0000000f04007986 */ /* 0x008fe8000c101906 */
[----:B------:R-:W2:Y:S04]  /*2640*/  LDG.E R11, desc[UR6][R8.64] ;  /* 0x00000006080b7981 */ /* 0x000ea8000c1e1900 */
[----:B----4-:R-:W3:Y:S04]  /*2650*/  LDG.E R7, desc[UR6][R2.64] ;  /* 0x0000000602077981 */ /* 0x010ee8000c1e1900 */
[----:B--2---:R-:W-:Y:S04]  /*2660*/  STG.E desc[UR6][R2.64], R11 ;  /* 0x0000000b02007986 */ /* 0x004fe8000c101906 */
[----:B---3--:R-:W-:Y:S01]  /*2670*/  STG.E desc[UR6][R8.64], R7 ;  /* 0x0000000708007986 */ /* 0x008fe2000c101906 */
[----:B------:R-:W-:Y:S05]  /*2680*/  EXIT ;  /* 0x000000000000794d */ /* 0x000fea0003800000 */
.L_x_0:
[----:B------:R-:W-:-:S00]  /*2690*/  BRA `(.L_x_0) ;  /* 0xfffffffc00fc7947 */ /* 0x000fc0000383ffff */
[----:B------:R-:W-:-:S00]  /*26a0*/  NOP ;  /* 0x0000000000007918 */ /* 0x000fc00000000000 */
        /* <DEDUP_REMOVED lines=13> */
.L_x_1:


//--------------------- .nv.shared.reserved.0     --------------------------
	.section	.nv.shared.reserved.0,"aw",@nobits
	.weak		__nv_reservedSMEM_offset_0_alias
	.size		__nv_reservedSMEM_offset_0_alias, 0, 64
	.other		__nv_reservedSMEM_offset_0_alias,@"STO_CUDA_RESERVED_SHARED STV_DEFAULT"
__nv_reservedSMEM_offset_0_alias:
	.zero		0
	.zero		64


//--------------------- .nv.constant0._Z9myslaswp_15slaswp_params_t --------------------------
	.section	.nv.constant0._Z9myslaswp_15slaswp_params_t,"a",@progbits
	.sectionflags	@""
	.align	4
.nv.constant0._Z9myslaswp_15slaswp_params_t:
	.zero		1048


//--------------------- SYMBOLS --------------------------

	.type		.nv.reservedSmem.offset0,@object
	.size		.nv.reservedSmem.offset0,0x4
